//
// Generated by NVIDIA NVVM Compiler
//
// Compiler Build ID: CL-36424714
// Cuda compilation tools, release 13.0, V13.0.88
// Based on NVVM 20.0.0
//

.version 9.0
.target sm_100
.address_size 64

	// .globl	_Z10dataKernelPdi

.visible .entry _Z10dataKernelPdi(
	.param .u64 .ptr .align 1 _Z10dataKernelPdi_param_0,
	.param .u32 _Z10dataKernelPdi_param_1
)
{
	.reg .pred 	%p<6>;
	.reg .b32 	%r<16>;
	.reg .b64 	%rd<5>;
	.reg .b64 	%fd<20>;

	ld.param.u64 	%rd2, [_Z10dataKernelPdi_param_0];
	ld.param.u32 	%r8, [_Z10dataKernelPdi_param_1];
	setp.lt.s32 	%p1, %r8, 1;
	@%p1 bra 	$L__BB0_8;
	mov.u32 	%r9, %ntid.x;
	mov.u32 	%r10, %ctaid.x;
	mov.u32 	%r11, %tid.x;
	mad.lo.s32 	%r12, %r10, %r9, %r11;
	cvta.to.global.u64 	%rd3, %rd2;
	mul.wide.s32 	%rd4, %r12, 8;
	add.s64 	%rd1, %rd3, %rd4;
	cvt.rn.f64.s32 	%fd11, %r12;
	mul.f64 	%fd1, %fd11, 0d3FB999999999999A;
	ld.global.f64 	%fd19, [%rd1];
	and.b32  	%r1, %r8, 3;
	setp.lt.u32 	%p2, %r8, 4;
	@%p2 bra 	$L__BB0_4;
	and.b32  	%r13, %r8, 2147483644;
	neg.s32 	%r14, %r13;
$L__BB0_3:
	add.f64 	%fd12, %fd1, %fd19;
	add.f64 	%fd13, %fd1, %fd12;
	add.f64 	%fd14, %fd1, %fd13;
	add.f64 	%fd19, %fd1, %fd14;
	add.s32 	%r14, %r14, 4;
	setp.ne.s32 	%p3, %r14, 0;
	@%p3 bra 	$L__BB0_3;
$L__BB0_4:
	setp.eq.s32 	%p4, %r1, 0;
	@%p4 bra 	$L__BB0_7;
	neg.s32 	%r15, %r1;
$L__BB0_6:
	.pragma "nounroll";
	add.f64 	%fd19, %fd1, %fd19;
	add.s32 	%r15, %r15, 1;
	setp.ne.s32 	%p5, %r15, 0;
	@%p5 bra 	$L__BB0_6;
$L__BB0_7:
	st.global.f64 	[%rd1], %fd19;
$L__BB0_8:
	ret;

}
	// .globl	_Z13monitorKernelPdS_
.visible .entry _Z13monitorKernelPdS_(
	.param .u64 .ptr .align 1 _Z13monitorKernelPdS__param_0,
	.param .u64 .ptr .align 1 _Z13monitorKernelPdS__param_1
)
{
	.reg .b32 	%r<5>;
	.reg .b64 	%rd<8>;
	.reg .b64 	%fd<2>;

	ld.param.u64 	%rd1, [_Z13monitorKernelPdS__param_0];
	ld.param.u64 	%rd2, [_Z13monitorKernelPdS__param_1];
	cvta.to.global.u64 	%rd3, %rd1;
	cvta.to.global.u64 	%rd4, %rd2;
	mov.u32 	%r1, %tid.x;
	mov.u32 	%r2, %ctaid.x;
	mov.u32 	%r3, %ntid.x;
	mad.lo.s32 	%r4, %r2, %r3, %r1;
	mul.wide.s32 	%rd5, %r4, 8;
	add.s64 	%rd6, %rd4, %rd5;
	ld.global.f64 	%fd1, [%rd6];
	add.s64 	%rd7, %rd3, %rd5;
	st.global.f64 	[%rd7], %fd1;
	ret;

}


// ===== COMPILED SASS (sm_100) =====

	.target	sm_100

	.elftype	@"ET_EXEC"


//--------------------- .note.nv.tkinfo           --------------------------
	.section	.note.nv.tkinfo,"",@"SHT_NOTE"
	.sectionflags	@"SHF_NOTE_NV_TKINFO"
	.tkinfo
        /*0018*/ 	.word	0x00000002
        /*0030*/ 	.string	""
        /*0030*/ 	.string	"ptxas"
        /*0030*/ 	.string	"Cuda compilation tools, release 13.0, V13.0.88"
        /*0030*/ 	.string	"Build cuda_13.0.r13.0/compiler.36424714_0"
        /*0030*/ 	.string	"-arch sm_100 -m 64 "



//--------------------- .note.nv.cuinfo           --------------------------
	.section	.note.nv.cuinfo,"",@"SHT_NOTE"
	.sectionflags	@"SHF_NOTE_NV_CUINFO"
        /*0018*/ 	.short	0x0002
        /*001a*/ 	.short	0x0064
        /*001c*/ 	.short	0x0082
	.zero		2


//--------------------- .nv.info                  --------------------------
	.section	.nv.info,"",@"SHT_CUDA_INFO"
	.align	4


	//----- nvinfo : EIATTR_REGCOUNT
	.align		4
        /*0000*/ 	.byte	0x04, 0x2f
        /*0002*/ 	.short	(.L_1 - .L_0)
	.align		4
.L_0:
        /*0004*/ 	.word	index@(_Z10dataKernelPdi)
        /*0008*/ 	.word	0x0000000c


	//----- nvinfo : EIATTR_FRAME_SIZE
	.align		4
.L_1:
        /*000c*/ 	.byte	0x04, 0x11
        /*000e*/ 	.short	(.L_3 - .L_2)
	.align		4
.L_2:
        /*0010*/ 	.word	index@(_Z10dataKernelPdi)
        /*0014*/ 	.word	0x00000000


	//----- nvinfo : EIATTR_REGCOUNT
	.align		4
.L_3:
        /*0018*/ 	.byte	0x04, 0x2f
        /*001a*/ 	.short	(.L_5 - .L_4)
	.align		4
.L_4:
        /*001c*/ 	.word	index@(_Z13monitorKernelPdS_)
        /*0020*/ 	.word	0x0000000a


	//----- nvinfo : EIATTR_FRAME_SIZE
	.align		4
.L_5:
        /*0024*/ 	.byte	0x04, 0x11
        /*0026*/ 	.short	(.L_7 - .L_6)
	.align		4
.L_6:
        /*0028*/ 	.word	index@(_Z13monitorKernelPdS_)
        /*002c*/ 	.word	0x00000000


	//----- nvinfo : EIATTR_MIN_STACK_SIZE
	.align		4
.L_7:
        /*0030*/ 	.byte	0x04, 0x12
        /*0032*/ 	.short	(.L_9 - .L_8)
	.align		4
.L_8:
        /*0034*/ 	.word	index@(_Z13monitorKernelPdS_)
        /*0038*/ 	.word	0x00000000


	//----- nvinfo : EIATTR_MIN_STACK_SIZE
	.align		4
.L_9:
        /*003c*/ 	.byte	0x04, 0x12
        /*003e*/ 	.short	(.L_11 - .L_10)
	.align		4
.L_10:
        /*0040*/ 	.word	index@(_Z10dataKernelPdi)
        /*0044*/ 	.word	0x00000000
.L_11:


//--------------------- .nv.compat                --------------------------
	.section	.nv.compat,"",@"SHT_CUDA_COMPAT_INFO"
	.align	4
        /*0000*/ 	.byte	0x02, 0x09, 0x00, 0x00, 0x02, 0x02, 0x01, 0x00, 0x02, 0x05, 0x05, 0x00, 0x03, 0x07, 0x01, 0x01
        /*0010*/ 	.byte	0x02, 0x03, 0x00, 0x00, 0x02, 0x06, 0x01, 0x00, 0x04, 0x0b, 0x08, 0x00, 0x01, 0x00, 0x00, 0x00
        /*0020*/ 	.byte	0x00, 0x00, 0x00, 0x00


//--------------------- .nv.info._Z13monitorKernelPdS_ --------------------------
	.section	.nv.info._Z13monitorKernelPdS_,"",@"SHT_CUDA_INFO"
	.sectionflags	@""
	.align	4


	//----- nvinfo : EIATTR_CUDA_API_VERSION
	.align		4
        /*0000*/ 	.byte	0x04, 0x37
        /*0002*/ 	.short	(.L_13 - .L_12)
.L_12:
        /*0004*/ 	.word	0x00000082


	//----- nvinfo : EIATTR_KPARAM_INFO
	.align		4
.L_13:
        /*0008*/ 	.byte	0x04, 0x17
        /*000a*/ 	.short	(.L_15 - .L_14)
.L_14:
        /*000c*/ 	.word	0x00000000
        /*0010*/ 	.short	0x0001
        /*0012*/ 	.short	0x0008
        /*0014*/ 	.byte	0x00, 0xf5, 0x21, 0x00


	//----- nvinfo : EIATTR_KPARAM_INFO
	.align		4
.L_15:
        /*0018*/ 	.byte	0x04, 0x17
        /*001a*/ 	.short	(.L_17 - .L_16)
.L_16:
        /*001c*/ 	.word	0x00000000
        /*0020*/ 	.short	0x0000
        /*0022*/ 	.short	0x0000
        /*0024*/ 	.byte	0x00, 0xf5, 0x21, 0x00


	//----- nvinfo : EIATTR_SPARSE_MMA_MASK
	.align		4
.L_17:
        /*0028*/ 	.byte	0x03, 0x50
        /*002a*/ 	.short	0x0000


	//----- nvinfo : EIATTR_MAXREG_COUNT
	.align		4
        /*002c*/ 	.byte	0x03, 0x1b
        /*002e*/ 	.short	0x00ff


	//----- nvinfo : EIATTR_MERCURY_ISA_VERSION
	.align		4
        /*0030*/ 	.byte	0x03, 0x5f
        /*0032*/ 	.short	0x0101


	//----- nvinfo : EIATTR_VRC_CTA_INIT_COUNT
	.align		4
        /*0034*/ 	.byte	0x02, 0x4a
	.zero		1
	.zero		1


	//----- nvinfo : EIATTR_EXIT_INSTR_OFFSETS
	.align		4
        /*0038*/ 	.byte	0x04, 0x1c
        /*003a*/ 	.short	(.L_19 - .L_18)


	//   ....[0]....
.L_18:
        /*003c*/ 	.word	0x000000c0


	//----- nvinfo : EIATTR_CBANK_PARAM_SIZE
	.align		4
.L_19:
        /*0040*/ 	.byte	0x03, 0x19
        /*0042*/ 	.short	0x0010


	//----- nvinfo : EIATTR_PARAM_CBANK
	.align		4
        /*0044*/ 	.byte	0x04, 0x0a
        /*0046*/ 	.short	(.L_21 - .L_20)
	.align		4
.L_20:
        /*0048*/ 	.word	index@(.nv.constant0._Z13monitorKernelPdS_)
        /*004c*/ 	.short	0x0380
        /*004e*/ 	.short	0x0010


	//----- nvinfo : EIATTR_SW_WAR
	.align		4
.L_21:
        /*0050*/ 	.byte	0x04, 0x36
        /*0052*/ 	.short	(.L_23 - .L_22)
.L_22:
        /*0054*/ 	.word	0x00000008
.L_23:


//--------------------- .nv.info._Z10dataKernelPdi --------------------------
	.section	.nv.info._Z10dataKernelPdi,"",@"SHT_CUDA_INFO"
	.sectionflags	@""
	.align	4


	//----- nvinfo : EIATTR_CUDA_API_VERSION
	.align		4
        /*0000*/ 	.byte	0x04, 0x37
        /*0002*/ 	.short	(.L_25 - .L_24)
.L_24:
        /*0004*/ 	.word	0x00000082


	//----- nvinfo : EIATTR_KPARAM_INFO
	.align		4
.L_25:
        /*0008*/ 	.byte	0x04, 0x17
        /*000a*/ 	.short	(.L_27 - .L_26)
.L_26:
        /*000c*/ 	.word	0x00000000
        /*0010*/ 	.short	0x0001
        /*0012*/ 	.short	0x0008
        /*0014*/ 	.byte	0x00, 0xf0, 0x11, 0x00


	//----- nvinfo : EIATTR_KPARAM_INFO
	.align		4
.L_27:
        /*0018*/ 	.byte	0x04, 0x17
        /*001a*/ 	.short	(.L_29 - .L_28)
.L_28:
        /*001c*/ 	.word	0x00000000
        /*0020*/ 	.short	0x0000
        /*0022*/ 	.short	0x0000
        /*0024*/ 	.byte	0x00, 0xf5, 0x21, 0x00


	//----- nvinfo : EIATTR_SPARSE_MMA_MASK
	.align		4
.L_29:
        /*0028*/ 	.byte	0x03, 0x50
        /*002a*/ 	.short	0x0000


	//----- nvinfo : EIATTR_MAXREG_COUNT
	.align		4
        /*002c*/ 	.byte	0x03, 0x1b
        /*002e*/ 	.short	0x00ff


	//----- nvinfo : EIATTR_MERCURY_ISA_VERSION
	.align		4
        /*0030*/ 	.byte	0x03, 0x5f
        /*0032*/ 	.short	0x0101


	//----- nvinfo : EIATTR_VRC_CTA_INIT_COUNT
	.align		4
        /*0034*/ 	.byte	0x02, 0x4a
	.zero		1
	.zero		1


	//----- nvinfo : EIATTR_EXIT_INSTR_OFFSETS
	.align		4
        /*0038*/ 	.byte	0x04, 0x1c
        /*003a*/ 	.short	(.L_31 - .L_30)


	//   ....[0]....
.L_30:
        /*003c*/ 	.word	0x00000030


	//   ....[1]....
        /*0040*/ 	.word	0x00000520


	//----- nvinfo : EIATTR_CBANK_PARAM_SIZE
	.align		4
.L_31:
        /*0044*/ 	.byte	0x03, 0x19
        /*0046*/ 	.short	0x000c


	//----- nvinfo : EIATTR_PARAM_CBANK
	.align		4
        /*0048*/ 	.byte	0x04, 0x0a
        /*004a*/ 	.short	(.L_33 - .L_32)
	.align		4
.L_32:
        /*004c*/ 	.word	index@(.nv.constant0._Z10dataKernelPdi)
        /*0050*/ 	.short	0x0380
        /*0052*/ 	.short	0x000c


	//----- nvinfo : EIATTR_SW_WAR
	.align		4
.L_33:
        /*0054*/ 	.byte	0x04, 0x36
        /*0056*/ 	.short	(.L_35 - .L_34)
.L_34:
        /*0058*/ 	.word	0x00000008
.L_35:


//--------------------- .nv.callgraph             --------------------------
	.section	.nv.callgraph,"",@"SHT_CUDA_CALLGRAPH"
	.align	4
	.sectionentsize	8
	.align		4
        /*0000*/ 	.word	0x00000000
	.align		4
        /*0004*/ 	.word	0xffffffff
	.align		4
        /*0008*/ 	.word	0x00000000
	.align		4
        /*000c*/ 	.word	0xfffffffe
	.align		4
        /*0010*/ 	.word	0x00000000
	.align		4
        /*0014*/ 	.word	0xfffffffd
	.align		4
        /*0018*/ 	.word	0x00000000
	.align		4
        /*001c*/ 	.word	0xfffffffc


//--------------------- .text._Z13monitorKernelPdS_ --------------------------
	.section	.text._Z13monitorKernelPdS_,"ax",@progbits
	.align	128
        .global         _Z13monitorKernelPdS_
        .type           _Z13monitorKernelPdS_,@function
        .size           _Z13monitorKernelPdS_,(.L_x_10 - _Z13monitorKernelPdS_)
        .other          _Z13monitorKernelPdS_,@"STO_CUDA_ENTRY STV_DEFAULT"
_Z13monitorKernelPdS_:
.text._Z13monitorKernelPdS_:
[----:B------:R-:W-:Y:S01]  /*0000*/  LDC R1, c[0x0][0x37c] ;  /* 0x0000df00ff017b82 */ /* 0x000fe20000000800 */
[----:B------:R-:W0:Y:S07]  /*0010*/  S2R R7, SR_TID.X ;  /* 0x0000000000077919 */ /* 0x000e2e0000002100 */
[----:B------:R-:W0:Y:S01]  /*0020*/  S2UR UR6, SR_CTAID.X ;  /* 0x00000000000679c3 */ /* 0x000e220000002500 */
[----:B------:R-:W1:Y:S07]  /*0030*/  LDCU.64 UR4, c[0x0][0x358] ;  /* 0x00006b00ff0477ac */ /* 0x000e6e0008000a00 */
[----:B------:R-:W0:Y:S08]  /*0040*/  LDC R0, c[0x0][0x360] ;  /* 0x0000d800ff007b82 */ /* 0x000e300000000800 */
[----:B------:R-:W2:Y:S08]  /*0050*/  LDC.64 R2, c[0x0][0x388] ;  /* 0x0000e200ff027b82 */ /* 0x000eb00000000a00 */
[----:B------:R-:W3:Y:S01]  /*0060*/  LDC.64 R4, c[0x0][0x380] ;  /* 0x0000e000ff047b82 */ /* 0x000ee20000000a00 */
[----:B0-----:R-:W-:-:S04]  /*0070*/  IMAD R7, R0, UR6, R7 ;  /* 0x0000000600077c24 */ /* 0x001fc8000f8e0207 */
[----:B--2---:R-:W-:-:S06]  /*0080*/  IMAD.WIDE R2, R7, 0x8, R2 ;  /* 0x0000000807027825 */ /* 0x004fcc00078e0202 */
[----:B-1----:R-:W2:Y:S01]  /*0090*/  LDG.E.64 R2, desc[UR4][R2.64] ;  /* 0x0000000402027981 */ /* 0x002ea2000c1e1b00 */
[----:B---3--:R-:W-:-:S05]  /*00a0*/  IMAD.WIDE R4, R7, 0x8, R4 ;  /* 0x0000000807047825 */ /* 0x008fca00078e0204 */
[----:B--2---:R-:W-:Y:S01]  /*00b0*/  STG.E.64 desc[UR4][R4.64], R2 ;  /* 0x0000000204007986 */ /* 0x004fe2000c101b04 */
[----:B------:R-:W-:Y:S05]  /*00c0*/  EXIT ;  /* 0x000000000000794d */ /* 0x000fea0003800000 */
.L_x_0:
[----:B------:R-:W-:-:S00]  /*00d0*/  BRA `(.L_x_0) ;  /* 0xfffffffc00fc7947 */ /* 0x000fc0000383ffff */
[----:B------:R-:W-:-:S00]  /*00e0*/  NOP ;  /* 0x0000000000007918 */ /* 0x000fc00000000000 */
        /* <DEDUP_REMOVED lines=9> */
.L_x_10:


//--------------------- .text._Z10dataKernelPdi   --------------------------
	.section	.text._Z10dataKernelPdi,"ax",@progbits
	.align	128
        .global         _Z10dataKernelPdi
        .type           _Z10dataKernelPdi,@function
        .size           _Z10dataKernelPdi,(.L_x_11 - _Z10dataKernelPdi)
        .other          _Z10dataKernelPdi,@"STO_CUDA_ENTRY STV_DEFAULT"
_Z10dataKernelPdi:
.text._Z10dataKernelPdi:
[----:B------:R-:W-:Y:S08]  /*0000*/  LDC R1, c[0x0][0x37c] ;  /* 0x0000df00ff017b82 */ /* 0x000ff00000000800 */
[----:B------:R-:W0:Y:S02]  /*0010*/  LDC R7, c[0x0][0x388] ;  /* 0x0000e200ff077b82 */ /* 0x000e240000000800 */
[----:B0-----:R-:W-:-:S13]  /*0020*/  ISETP.GE.AND P0, PT, R7, 0x1, PT ;  /* 0x000000010700780c */ /* 0x001fda0003f06270 */
[----:B------:R-:W-:Y:S05]  /*0030*/  @!P0 EXIT ;  /* 0x000000000000894d */ /* 0x000fea0003800000 */
[----:B------:R-:W0:Y:S01]  /*0040*/  S2R R5, SR_CTAID.X ;  /* 0x0000000000057919 */ /* 0x000e220000002500 */
[----:B------:R-:W1:Y:S01]  /*0050*/  LDC.64 R2, c[0x0][0x380] ;  /* 0x0000e000ff027b82 */ /* 0x000e620000000a00 */
[----:B------:R-:W0:Y:S01]  /*0060*/  LDCU UR6, c[0x0][0x360] ;  /* 0x00006c00ff0677ac */ /* 0x000e220008000800 */
[----:B------:R-:W0:Y:S01]  /*0070*/  S2R R0, SR_TID.X ;  /* 0x0000000000007919 */ /* 0x000e220000002100 */
[----:B------:R-:W2:Y:S01]  /*0080*/  LDCU.64 UR4, c[0x0][0x358] ;  /* 0x00006b00ff0477ac */ /* 0x000ea20008000a00 */
[C---:B------:R-:W-:Y:S02]  /*0090*/  ISETP.GE.U32.AND P0, PT, R7.reuse, 0x4, PT ;  /* 0x000000040700780c */ /* 0x040fe40003f06070 */
[----:B------:R-:W-:Y:S01]  /*00a0*/  LOP3.LUT R6, R7, 0x3, RZ, 0xc0, !PT ;  /* 0x0000000307067812 */ /* 0x000fe200078ec0ff */
[----:B0-----:R-:W-:-:S04]  /*00b0*/  IMAD R5, R5, UR6, R0 ;  /* 0x0000000605057c24 */ /* 0x001fc8000f8e0200 */
[----:B-1----:R-:W-:Y:S02]  /*00c0*/  IMAD.WIDE R2, R5, 0x8, R2 ;  /* 0x0000000805027825 */ /* 0x002fe400078e0202 */
[----:B------:R-:W0:Y:S03]  /*00d0*/  I2F.F64 R4, R5 ;  /* 0x0000000500047312 */ /* 0x000e260000201c00 */
[----:B--2---:R1:W5:Y:S01]  /*00e0*/  LDG.E.64 R8, desc[UR4][R2.64] ;  /* 0x0000000402087981 */ /* 0x004362000c1e1b00 */
[----:B------:R-:W-:Y:S05]  /*00f0*/  @!P0 BRA `(.L_x_1) ;  /* 0x0000000000e08947 */ /* 0x000fea0003800000 */
[----:B------:R-:W-:-:S05]  /*0100*/  LOP3.LUT R0, R7, 0x7ffffffc, RZ, 0xc0, !PT ;  /* 0x7ffffffc07007812 */ /* 0x000fca00078ec0ff */
[----:B------:R-:W-:-:S05]  /*0110*/  IMAD.MOV R0, RZ, RZ, -R0 ;  /* 0x000000ffff007224 */ /* 0x000fca00078e0a00 */
[----:B------:R-:W-:-:S13]  /*0120*/  ISETP.GE.AND P0, PT, R0, RZ, PT ;  /* 0x000000ff0000720c */ /* 0x000fda0003f06270 */
[----:B------:R-:W-:Y:S05]  /*0130*/  @P0 BRA `(.L_x_2) ;  /* 0x0000000000ac0947 */ /* 0x000fea0003800000 */
[----:B------:R-:W-:Y:S01]  /*0140*/  IMAD.MOV R7, RZ, RZ, -R0 ;  /* 0x000000ffff077224 */ /* 0x000fe200078e0a00 */
[----:B------:R-:W-:-:S04]  /*0150*/  PLOP3.LUT P0, PT, PT, PT, PT, 0x80, 0x8 ;  /* 0x000000000008781c */ /* 0x000fc80003f0f070 */
[----:B------:R-:W-:-:S13]  /*0160*/  ISETP.GT.AND P1, PT, R7, 0xc, PT ;  /* 0x0000000c0700780c */ /* 0x000fda0003f24270 */
[----:B------:R-:W-:Y:S05]  /*0170*/  @!P1 BRA `(.L_x_3) ;  /* 0x0000000000589947 */ /* 0x000fea0003800000 */
[----:B------:R-:W-:-:S13]  /*0180*/  PLOP3.LUT P0, PT, PT, PT, PT, 0x8, 0x80 ;  /* 0x000000000080781c */ /* 0x000fda0003f0e170 */
.L_x_4:
[----:B------:R-:W-:Y:S01]  /*0190*/  UMOV UR6, 0x9999999a ;  /* 0x9999999a00067882 */ /* 0x000fe20000000000 */
[----:B------:R-:W-:Y:S01]  /*01a0*/  UMOV UR7, 0x3fb99999 ;  /* 0x3fb9999900077882 */ /* 0x000fe20000000000 */
[----:B------:R-:W-:Y:S01]  /*01b0*/  VIADD R0, R0, 0x10 ;  /* 0x0000001000007836 */ /* 0x000fe20000000000 */
[----:B0----5:R-:W-:-:S04]  /*01c0*/  DFMA R8, R4, UR6, R8 ;  /* 0x0000000604087c2b */ /* 0x021fc80008000008 */
[----:B------:R-:W-:-:S04]  /*01d0*/  ISETP.GE.AND P1, PT, R0, -0xc, PT ;  /* 0xfffffff40000780c */ /* 0x000fc80003f26270 */
[----:B------:R-:W-:-:S08]  /*01e0*/  DFMA R8, R4, UR6, R8 ;  /* 0x0000000604087c2b */ /* 0x000fd00008000008 */
        /* <DEDUP_REMOVED lines=13> */
[----:B------:R-:W-:Y:S01]  /*02c0*/  DFMA R8, R4, UR6, R8 ;  /* 0x0000000604087c2b */ /* 0x000fe20008000008 */
[----:B------:R-:W-:Y:S10]  /*02d0*/  @!P1 BRA `(.L_x_4) ;  /* 0xfffffffc00ac9947 */ /* 0x000ff4000383ffff */
.L_x_3:
[----:B------:R-:W-:-:S05]  /*02e0*/  IMAD.MOV R7, RZ, RZ, -R0 ;  /* 0x000000ffff077224 */ /* 0x000fca00078e0a00 */
[----:B------:R-:W-:-:S13]  /*02f0*/  ISETP.GT.AND P1, PT, R7, 0x4, PT ;  /* 0x000000040700780c */ /* 0x000fda0003f24270 */
[----:B------:R-:W-:Y:S05]  /*0300*/  @!P1 BRA `(.L_x_5) ;  /* 0x0000000000309947 */ /* 0x000fea0003800000 */
[----:B------:R-:W-:Y:S01]  /*0310*/  UMOV UR6, 0x9999999a ;  /* 0x9999999a00067882 */ /* 0x000fe20000000000 */
[----:B------:R-:W-:Y:S01]  /*0320*/  UMOV UR7, 0x3fb99999 ;  /* 0x3fb9999900077882 */ /* 0x000fe20000000000 */
[----:B------:R-:W-:Y:S01]  /*0330*/  PLOP3.LUT P0, PT, PT, PT, PT, 0x8, 0x80 ;  /* 0x000000000080781c */ /* 0x000fe20003f0e170 */
[----:B0----5:R-:W-:Y:S01]  /*0340*/  DFMA R8, R4, UR6, R8 ;  /* 0x0000000604087c2b */ /* 0x021fe20008000008 */
[----:B------:R-:W-:-:S07]  /*0350*/  VIADD R0, R0, 0x8 ;  /* 0x0000000800007836 */ /* 0x000fce0000000000 */
[----:B------:R-:W-:-:S08]  /*0360*/  DFMA R8, R4, UR6, R8 ;  /* 0x0000000604087c2b */ /* 0x000fd00008000008 */
[----:B------:R-:W-:-:S08]  /*0370*/  DFMA R8, R4, UR6, R8 ;  /* 0x0000000604087c2b */ /* 0x000fd00008000008 */
[----:B------:R-:W-:-:S08]  /*0380*/  DFMA R8, R4, UR6, R8 ;  /* 0x0000000604087c2b */ /* 0x000fd00008000008 */
[----:B------:R-:W-:-:S08]  /*0390*/  DFMA R8, R4, UR6, R8 ;  /* 0x0000000604087c2b */ /* 0x000fd00008000008 */
[----:B------:R-:W-:-:S08]  /*03a0*/  DFMA R8, R4, UR6, R8 ;  /* 0x0000000604087c2b */ /* 0x000fd00008000008 */
[----:B------:R-:W-:-:S08]  /*03b0*/  DFMA R8, R4, UR6, R8 ;  /* 0x0000000604087c2b */ /* 0x000fd00008000008 */
[----:B------:R-:W-:-:S11]  /*03c0*/  DFMA R8, R4, UR6, R8 ;  /* 0x0000000604087c2b */ /* 0x000fd60008000008 */
.L_x_5:
[----:B------:R-:W-:-:S13]  /*03d0*/  ISETP.NE.OR P0, PT, R0, RZ, P0 ;  /* 0x000000ff0000720c */ /* 0x000fda0000705670 */
[----:B------:R-:W-:Y:S05]  /*03e0*/  @!P0 BRA `(.L_x_1) ;  /* 0x0000000000248947 */ /* 0x000fea0003800000 */
.L_x_2:
[----:B------:R-:W-:Y:S01]  /*03f0*/  UMOV UR6, 0x9999999a ;  /* 0x9999999a00067882 */ /* 0x000fe20000000000 */
[----:B------:R-:W-:-:S05]  /*0400*/  UMOV UR7, 0x3fb99999 ;  /* 0x3fb9999900077882 */ /* 0x000fca0000000000 */
.L_x_6:
[----:B0----5:R-:W-:Y:S01]  /*0410*/  DFMA R8, R4, UR6, R8 ;  /* 0x0000000604087c2b */ /* 0x021fe20008000008 */
[----:B------:R-:W-:-:S05]  /*0420*/  VIADD R0, R0, 0x4 ;  /* 0x0000000400007836 */ /* 0x000fca0000000000 */
[----:B------:R-:W-:Y:S02]  /*0430*/  ISETP.NE.AND P0, PT, R0, RZ, PT ;  /* 0x000000ff0000720c */ /* 0x000fe40003f05270 */
[----:B------:R-:W-:-:S08]  /*0440*/  DFMA R8, R4, UR6, R8 ;  /* 0x0000000604087c2b */ /* 0x000fd00008000008 */
[----:B------:R-:W-:-:S08]  /*0450*/  DFMA R8, R4, UR6, R8 ;  /* 0x0000000604087c2b */ /* 0x000fd00008000008 */
[----:B------:R-:W-:Y:S01]  /*0460*/  DFMA R8, R4, UR6, R8 ;  /* 0x0000000604087c2b */ /* 0x000fe20008000008 */
[----:B------:R-:W-:Y:S10]  /*0470*/  @P0 BRA `(.L_x_6) ;  /* 0xfffffffc00e40947 */ /* 0x000ff4000383ffff */
.L_x_1:
[----:B------:R-:W-:-:S13]  /*0480*/  ISETP.NE.AND P0, PT, R6, RZ, PT ;  /* 0x000000ff0600720c */ /* 0x000fda0003f05270 */
[----:B------:R-:W-:Y:S05]  /*0490*/  @!P0 BRA `(.L_x_7) ;  /* 0x00000000001c8947 */ /* 0x000fea0003800000 */
[----:B------:R-:W-:Y:S01]  /*04a0*/  IMAD.MOV R6, RZ, RZ, -R6 ;  /* 0x000000ffff067224 */ /* 0x000fe200078e0a06 */
[----:B------:R-:W-:Y:S01]  /*04b0*/  UMOV UR6, 0x9999999a ;  /* 0x9999999a00067882 */ /* 0x000fe20000000000 */
[----:B------:R-:W-:-:S05]  /*04c0*/  UMOV UR7, 0x3fb99999 ;  /* 0x3fb9999900077882 */ /* 0x000fca0000000000 */
.L_x_8:
[----:B------:R-:W-:Y:S01]  /*04d0*/  VIADD R6, R6, 0x1 ;  /* 0x0000000106067836 */ /* 0x000fe20000000000 */
[----:B0----5:R-:W-:-:S04]  /*04e0*/  DFMA R8, R4, UR6, R8 ;  /* 0x0000000604087c2b */ /* 0x021fc80008000008 */
[----:B------:R-:W-:-:S13]  /*04f0*/  ISETP.NE.AND P0, PT, R6, RZ, PT ;  /* 0x000000ff0600720c */ /* 0x000fda0003f05270 */
[----:B------:R-:W-:Y:S05]  /*0500*/  @P0 BRA `(.L_x_8) ;  /* 0xfffffffc00f00947 */ /* 0x000fea000383ffff */
.L_x_7:
[----:B-----5:R-:W-:Y:S01]  /*0510*/  STG.E.64 desc[UR4][R2.64], R8 ;  /* 0x0000000802007986 */ /* 0x020fe2000c101b04 */
[----:B------:R-:W-:Y:S05]  /*0520*/  EXIT ;  /* 0x000000000000794d */ /* 0x000fea0003800000 */
.L_x_9:
        /* <DEDUP_REMOVED lines=13> */
.L_x_11:


//--------------------- .nv.shared.reserved.0     --------------------------
	.section	.nv.shared.reserved.0,"aw",@nobits
	.weak		__nv_reservedSMEM_offset_0_alias
	.size		__nv_reservedSMEM_offset_0_alias, 0, 64
	.other		__nv_reservedSMEM_offset_0_alias,@"STO_CUDA_RESERVED_SHARED STV_DEFAULT"
__nv_reservedSMEM_offset_0_alias:
	.zero		0
	.zero		64


//--------------------- .nv.constant0._Z13monitorKernelPdS_ --------------------------
	.section	.nv.constant0._Z13monitorKernelPdS_,"a",@progbits
	.sectionflags	@""
	.align	4
.nv.constant0._Z13monitorKernelPdS_:
	.zero		912


//--------------------- .nv.constant0._Z10dataKernelPdi --------------------------
	.section	.nv.constant0._Z10dataKernelPdi,"a",@progbits
	.sectionflags	@""
	.align	4
.nv.constant0._Z10dataKernelPdi:
	.zero		908


//--------------------- SYMBOLS --------------------------

	.type		.nv.reservedSmem.offset0,@object
	.size		.nv.reservedSmem.offset0,0x4
